	.headerflags	@"EF_CUDA_TEXMODE_UNIFIED EF_CUDA_64BIT_ADDRESS EF_CUDA_ACCELERATORS EF_CUDA_SM90 EF_CUDA_VIRTUAL_SM(EF_CUDA_SM90)"
	.elftype	@"ET_EXEC"


//--------------------- .nv.info                  --------------------------
	.section	.nv.info,"",@"SHT_CUDA_INFO"
	.align	4


	//----- nvinfo : EIATTR_REGCOUNT
	.align		4
        /*0000*/ 	.byte	0x04, 0x2f
        /*0002*/ 	.short	(.L_1 - .L_0)
	.align		4
.L_0:
        /*0004*/ 	.word	index@(triton_poi_fused_clone_3)
        /*0008*/ 	.word	0x00000010


	//----- nvinfo : EIATTR_MIN_STACK_SIZE
	.align		4
.L_1:
        /*000c*/ 	.byte	0x04, 0x12
        /*000e*/ 	.short	(.L_3 - .L_2)
	.align		4
.L_2:
        /*0010*/ 	.word	index@(triton_poi_fused_clone_3)
        /*0014*/ 	.word	0x00000000


	//----- nvinfo : EIATTR_FRAME_SIZE
	.align		4
.L_3:
        /*0018*/ 	.byte	0x04, 0x11
        /*001a*/ 	.short	(.L_5 - .L_4)
	.align		4
.L_4:
        /*001c*/ 	.word	index@(triton_poi_fused_clone_3)
        /*0020*/ 	.word	0x00000000


	//----- nvinfo : EIATTR_MIN_STACK_SIZE
	.align		4
.L_5:
        /*0024*/ 	.byte	0x04, 0x12
        /*0026*/ 	.short	(.L_7 - .L_6)
	.align		4
.L_6:
        /*0028*/ 	.word	index@(triton_poi_fused_clone_3)
        /*002c*/ 	.word	0x00000000
.L_7:


//--------------------- .nv.info.triton_poi_fused_clone_3 --------------------------
	.section	.nv.info.triton_poi_fused_clone_3,"",@"SHT_CUDA_INFO"
	.sectionflags	@""
	.align	4


	//----- nvinfo : EIATTR_CUDA_API_VERSION
	.align		4
        /*0000*/ 	.byte	0x04, 0x37
        /*0002*/ 	.short	(.L_9 - .L_8)
.L_8:
        /*0004*/ 	.word	0x0000007c


	//----- nvinfo : EIATTR_KPARAM_INFO
	.align		4
.L_9:
        /*0008*/ 	.byte	0x04, 0x17
        /*000a*/ 	.short	(.L_11 - .L_10)
.L_10:
        /*000c*/ 	.word	0x00000000
        /*0010*/ 	.short	0x0004
        /*0012*/ 	.short	0x001c
        /*0014*/ 	.byte	0x00, 0xf0, 0x11, 0x00


	//----- nvinfo : EIATTR_KPARAM_INFO
	.align		4
.L_11:
        /*0018*/ 	.byte	0x04, 0x17
        /*001a*/ 	.short	(.L_13 - .L_12)
.L_12:
        /*001c*/ 	.word	0x00000000
        /*0020*/ 	.short	0x0003
        /*0022*/ 	.short	0x0018
        /*0024*/ 	.byte	0x00, 0xf0, 0x11, 0x00


	//----- nvinfo : EIATTR_KPARAM_INFO
	.align		4
.L_13:
        /*0028*/ 	.byte	0x04, 0x17
        /*002a*/ 	.short	(.L_15 - .L_14)
.L_14:
        /*002c*/ 	.word	0x00000000
        /*0030*/ 	.short	0x0002
        /*0032*/ 	.short	0x0010
        /*0034*/ 	.byte	0x00, 0xf4, 0x21, 0x00


	//----- nvinfo : EIATTR_KPARAM_INFO
	.align		4
.L_15:
        /*0038*/ 	.byte	0x04, 0x17
        /*003a*/ 	.short	(.L_17 - .L_16)
.L_16:
        /*003c*/ 	.word	0x00000000
        /*0040*/ 	.short	0x0001
        /*0042*/ 	.short	0x0008
        /*0044*/ 	.byte	0x00, 0xf4, 0x21, 0x00


	//----- nvinfo : EIATTR_KPARAM_INFO
	.align		4
.L_17:
        /*0048*/ 	.byte	0x04, 0x17
        /*004a*/ 	.short	(.L_19 - .L_18)
.L_18:
        /*004c*/ 	.word	0x00000000
        /*0050*/ 	.short	0x0000
        /*0052*/ 	.short	0x0000
        /*0054*/ 	.byte	0x00, 0xf4, 0x21, 0x00


	//----- nvinfo : EIATTR_SPARSE_MMA_MASK
	.align		4
.L_19:
        /*0058*/ 	.byte	0x03, 0x50
        /*005a*/ 	.short	0x0000


	//----- nvinfo : EIATTR_MAXREG_COUNT
	.align		4
        /*005c*/ 	.byte	0x03, 0x1b
        /*005e*/ 	.short	0x00ff


	//----- nvinfo : EIATTR_EXIT_INSTR_OFFSETS
	.align		4
        /*0060*/ 	.byte	0x04, 0x1c
        /*0062*/ 	.short	(.L_21 - .L_20)


	//   ....[0]....
.L_20:
        /*0064*/ 	.word	0x00000320


	//   ....[1]....
        /*0068*/ 	.word	0x00000380


	//----- nvinfo : EIATTR_REQNTID
	.align		4
.L_21:
        /*006c*/ 	.byte	0x04, 0x10
        /*006e*/ 	.short	(.L_23 - .L_22)
.L_22:
        /*0070*/ 	.word	0x00000020
        /*0074*/ 	.word	0x00000001
        /*0078*/ 	.word	0x00000001


	//----- nvinfo : EIATTR_CBANK_PARAM_SIZE
	.align		4
.L_23:
        /*007c*/ 	.byte	0x03, 0x19
        /*007e*/ 	.short	0x0020


	//----- nvinfo : EIATTR_PARAM_CBANK
	.align		4
        /*0080*/ 	.byte	0x04, 0x0a
        /*0082*/ 	.short	(.L_25 - .L_24)
	.align		4
.L_24:
        /*0084*/ 	.word	index@(.nv.constant0.triton_poi_fused_clone_3)
        /*0088*/ 	.short	0x0210
        /*008a*/ 	.short	0x0020


	//----- nvinfo : EIATTR_SW_WAR
	.align		4
.L_25:
        /*008c*/ 	.byte	0x04, 0x36
        /*008e*/ 	.short	(.L_27 - .L_26)
.L_26:
        /*0090*/ 	.word	0x00000008
.L_27:


//--------------------- .nv.callgraph             --------------------------
	.section	.nv.callgraph,"",@"SHT_CUDA_CALLGRAPH"
	.align	4
	.sectionentsize	8
	.align		4
        /*0000*/ 	.word	0x00000000
	.align		4
        /*0004*/ 	.word	0xffffffff
	.align		4
        /*0008*/ 	.word	0x00000000
	.align		4
        /*000c*/ 	.word	0xfffffffe
	.align		4
        /*0010*/ 	.word	0x00000000
	.align		4
        /*0014*/ 	.word	0xfffffffd
	.align		4
        /*0018*/ 	.word	0x00000000
	.align		4
        /*001c*/ 	.word	0xfffffffc


//--------------------- .text.triton_poi_fused_clone_3 --------------------------
	.section	.text.triton_poi_fused_clone_3,"ax",@progbits
	.sectionflags	@"SHF_BARRIERS=1"
	.align	128
        .global         triton_poi_fused_clone_3
        .type           triton_poi_fused_clone_3,@function
        .size           triton_poi_fused_clone_3,(.L_x_1 - triton_poi_fused_clone_3)
        .other          triton_poi_fused_clone_3,@"STO_CUDA_ENTRY STV_DEFAULT"
triton_poi_fused_clone_3:
.text.triton_poi_fused_clone_3:
[----:B------:R-:W0:Y:S02]  /*0000*/  LDC R1, c[0x0][0x28] ;  /* 0x00000a00ff017b82 */ /* 0x000e240000000800 */
[----:B------:R-:W1:Y:S01]  /*0010*/  S2R R0, SR_CTAID.Y ;  /* 0x0000000000007919 */ /* 0x000e620000002600 */
[----:B------:R-:W2:Y:S01]  /*0020*/  LDC.64 R4, c[0x0][0x218] ;  /* 0x00008600ff047b82 */ /* 0x000ea20000000a00 */
[----:B------:R-:W-:Y:S01]  /*0030*/  ULDC.64 UR6, c[0x0][0x208] ;  /* 0x0000820000067ab9 */ /* 0x000fe20000000a00 */
[----:B------:R-:W3:Y:S01]  /*0040*/  S2R R13, SR_TID.X ;  /* 0x00000000000d7919 */ /* 0x000ee20000002100 */
[----:B------:R-:W4:Y:S05]  /*0050*/  S2R R8, SR_CTAID.X ;  /* 0x0000000000087919 */ /* 0x000f2a0000002500 */
[----:B------:R-:W5:Y:S01]  /*0060*/  LDC.64 R2, c[0x0][0x210] ;  /* 0x00008400ff027b82 */ /* 0x000f620000000a00 */
[----:B-1----:R-:W-:Y:S01]  /*0070*/  IMAD.SHL.U32 R0, R0, 0x8, RZ ;  /* 0x0000000800007824 */ /* 0x002fe200078e00ff */
[----:B---3--:R-:W-:-:S04]  /*0080*/  SHF.R.U32.HI R9, RZ, 0x3, R13 ;  /* 0x00000003ff097819 */ /* 0x008fc8000001160d */
[----:B------:R-:W-:Y:S01]  /*0090*/  LOP3.LUT R6, R0, 0x7, R13, 0xf8, !PT ;  /* 0x0000000700067812 */ /* 0x000fe200078ef80d */
[----:B----4-:R-:W-:Y:S01]  /*00a0*/  IMAD.SHL.U32 R8, R8, 0x4, RZ ;  /* 0x0000000408087824 */ /* 0x010fe200078e00ff */
[----:B------:R-:W-:Y:S02]  /*00b0*/  SGXT.U32 R9, R9, 0x2 ;  /* 0x000000020909781a */ /* 0x000fe40000000000 */
[----:B------:R-:W-:Y:S02]  /*00c0*/  SHF.R.S32.HI R7, RZ, 0x1f, R6 ;  /* 0x0000001fff077819 */ /* 0x000fe40000011406 */
[----:B------:R-:W-:Y:S02]  /*00d0*/  ISETP.GE.AND P1, PT, R6, 0x10, PT ;  /* 0x000000100600780c */ /* 0x000fe40003f26270 */
[----:B------:R-:W-:Y:S02]  /*00e0*/  LEA.HI R10, R7, R6, RZ, 0x2 ;  /* 0x00000006070a7211 */ /* 0x000fe400078f10ff */
[----:B------:R-:W-:-:S02]  /*00f0*/  LOP3.LUT R7, R8, R9, RZ, 0xfc, !PT ;  /* 0x0000000908077212 */ /* 0x000fc400078efcff */
[----:B------:R-:W-:Y:S02]  /*0100*/  LOP3.LUT R11, R10, 0xfffffffc, RZ, 0xc0, !PT ;  /* 0xfffffffc0a0b7812 */ /* 0x000fe400078ec0ff */
[C---:B------:R-:W-:Y:S02]  /*0110*/  ISETP.GE.AND P0, PT, R7.reuse, 0x4, PT ;  /* 0x000000040700780c */ /* 0x040fe40003f06270 */
[C---:B------:R-:W-:Y:S02]  /*0120*/  IADD3 R11, R6.reuse, 0x8, -R11 ;  /* 0x00000008060b7810 */ /* 0x040fe40007ffe80b */
[----:B------:R-:W-:Y:S02]  /*0130*/  SHF.R.S32.HI R10, RZ, 0x2, R10 ;  /* 0x00000002ff0a7819 */ /* 0x000fe4000001140a */
[----:B------:R-:W-:Y:S01]  /*0140*/  ISETP.LT.AND P0, PT, R6, 0x10, !P0 ;  /* 0x000000100600780c */ /* 0x000fe20004701270 */
[----:B------:R-:W-:Y:S02]  /*0150*/  IMAD R7, R7, 0xc, R11 ;  /* 0x0000000c07077824 */ /* 0x000fe400078e020b */
[----:B--2---:R-:W-:-:S04]  /*0160*/  IMAD.WIDE.U32 R4, R11, 0x4, R4 ;  /* 0x000000040b047825 */ /* 0x004fc800078e0004 */
[----:B------:R-:W-:Y:S02]  /*0170*/  IMAD R7, R10, 0x30, R7 ;  /* 0x000000300a077824 */ /* 0x000fe400078e0207 */
[----:B------:R-:W-:Y:S02]  /*0180*/  IMAD.MOV.U32 R11, RZ, RZ, RZ ;  /* 0x000000ffff0b7224 */ /* 0x000fe400078e00ff */
[----:B------:R-:W-:Y:S02]  /*0190*/  IMAD.MOV.U32 R6, RZ, RZ, RZ ;  /* 0x000000ffff067224 */ /* 0x000fe400078e00ff */
[----:B-----5:R-:W-:Y:S02]  /*01a0*/  IMAD.WIDE R2, R7, 0x4, R2 ;  /* 0x0000000407027825 */ /* 0x020fe400078e0202 */
[----:B------:R-:W2:Y:S04]  /*01b0*/  @!P1 LDG.E.EL R11, desc[UR6][R4.64] ;  /* 0x00000006040b9981 */ /* 0x000ea8000c2e1900 */
[----:B------:R1:W2:Y:S01]  /*01c0*/  @P0 LDG.E.EL R6, desc[UR6][R2.64] ;  /* 0x0000000602060981 */ /* 0x0002a2000c2e1900 */
[----:B------:R-:W3:Y:S01]  /*01d0*/  S2UR UR5, SR_CgaCtaId ;  /* 0x00000000000579c3 */ /* 0x000ee20000008800 */
[----:B------:R-:W-:Y:S01]  /*01e0*/  IMAD.SHL.U32 R7, R13, 0x4, RZ ;  /* 0x000000040d077824 */ /* 0x000fe200078e00ff */
[----:B------:R-:W-:Y:S01]  /*01f0*/  UMOV UR4, 0x400 ;  /* 0x0000040000047882 */ /* 0x000fe20000000000 */
[----:B------:R-:W-:-:S02]  /*0200*/  SHF.R.U32.HI R12, RZ, 0x2, R13 ;  /* 0x00000002ff0c7819 */ /* 0x000fc4000001160d */
[----:B------:R-:W-:Y:S02]  /*0210*/  LOP3.LUT R8, R8, 0x3, R13, 0xf8, !PT ;  /* 0x0000000308087812 */ /* 0x000fe400078ef80d */
[----:B------:R-:W-:Y:S02]  /*0220*/  LOP3.LUT R10, R7, 0x1c, RZ, 0xc0, !PT ;  /* 0x0000001c070a7812 */ /* 0x000fe400078ec0ff */
[----:B------:R-:W-:Y:S02]  /*0230*/  SGXT.U32 R7, R12, 0x3 ;  /* 0x000000030c07781a */ /* 0x000fe40000000000 */
[----:B------:R-:W-:Y:S02]  /*0240*/  LOP3.LUT R9, R10, R9, RZ, 0xfc, !PT ;  /* 0x000000090a097212 */ /* 0x000fe400078efcff */
[----:B------:R-:W-:Y:S02]  /*0250*/  LOP3.LUT R7, R0, R7, RZ, 0xfc, !PT ;  /* 0x0000000700077212 */ /* 0x000fe400078efcff */
[----:B------:R-:W-:-:S02]  /*0260*/  ISETP.GE.AND P0, PT, R8, 0x4, PT ;  /* 0x000000040800780c */ /* 0x000fc40003f06270 */
[----:B-1----:R-:W-:Y:S02]  /*0270*/  LOP3.LUT R2, R13, 0x1c, RZ, 0xc0, !PT ;  /* 0x0000001c0d027812 */ /* 0x002fe400078ec0ff */
[----:B------:R-:W-:Y:S02]  /*0280*/  ISETP.LT.AND P0, PT, R7, 0x10, !P0 ;  /* 0x000000100700780c */ /* 0x000fe40004701270 */
[----:B------:R-:W-:Y:S01]  /*0290*/  LOP3.LUT R0, R13, 0x1f, RZ, 0xc0, !PT ;  /* 0x0000001f0d007812 */ /* 0x000fe200078ec0ff */
[----:B---3--:R-:W-:-:S06]  /*02a0*/  UPRMT UR4, UR5, 0x654, UR4 ;  /* 0x0000065405047896 */ /* 0x008fcc0008000004 */
[----:B------:R-:W-:Y:S02]  /*02b0*/  VIADD R10, R10, UR4 ;  /* 0x000000040a0a7c36 */ /* 0x000fe40008000000 */
[----:B------:R-:W-:Y:S02]  /*02c0*/  VIADD R3, R2, UR4 ;  /* 0x0000000402037c36 */ /* 0x000fe40008000000 */
[----:B------:R-:W-:Y:S02]  /*02d0*/  IMAD R9, R9, 0x4, R10 ;  /* 0x0000000409097824 */ /* 0x000fe400078e020a */
[----:B------:R-:W-:Y:S02]  /*02e0*/  IMAD R0, R0, 0x4, R3 ;  /* 0x0000000400007824 */ /* 0x000fe400078e0203 */
[----:B--2---:R-:W-:-:S05]  /*02f0*/  FADD R6, R11, R6 ;  /* 0x000000060b067221 */ /* 0x004fca0000000000 */
[----:B------:R1:W-:Y:S01]  /*0300*/  STS [R9], R6 ;  /* 0x0000000609007388 */ /* 0x0003e20000000800 */
[----:B------:R-:W-:Y:S06]  /*0310*/  BAR.SYNC.DEFER_BLOCKING 0x0 ;  /* 0x0000000000007b1d */ /* 0x000fec0000010000 */
[----:B-1----:R-:W-:Y:S05]  /*0320*/  @!P0 EXIT ;  /* 0x000000000000894d */ /* 0x002fea0003800000 */
[----:B------:R-:W0:Y:S01]  /*0330*/  LDS R5, [R0] ;  /* 0x0000000000057984 */ /* 0x000e220000000800 */
[----:B------:R-:W1:Y:S01]  /*0340*/  LDC.64 R2, c[0x0][0x220] ;  /* 0x00008800ff027b82 */ /* 0x000e620000000a00 */
[----:B------:R-:W-:-:S04]  /*0350*/  IMAD R7, R7, 0x4, R8 ;  /* 0x0000000407077824 */ /* 0x000fc800078e0208 */
[----:B-1----:R-:W-:-:S05]  /*0360*/  IMAD.WIDE R2, R7, 0x4, R2 ;  /* 0x0000000407027825 */ /* 0x002fca00078e0202 */
[----:B0-----:R-:W-:Y:S01]  /*0370*/  STG.E desc[UR6][R2.64], R5 ;  /* 0x0000000502007986 */ /* 0x001fe2000c101906 */
[----:B------:R-:W-:Y:S05]  /*0380*/  EXIT ;  /* 0x000000000000794d */ /* 0x000fea0003800000 */
.L_x_0:
[----:B------:R-:W-:-:S00]  /*0390*/  BRA `(.L_x_0) ;  /* 0xfffffffc00fc7947 */ /* 0x000fc0000383ffff */
[----:B------:R-:W-:-:S00]  /*03a0*/  NOP ;  /* 0x0000000000007918 */ /* 0x000fc00000000000 */
        /* <DEDUP_REMOVED lines=13> */
.L_x_1:


//--------------------- .nv.shared.triton_poi_fused_clone_3 --------------------------
	.section	.nv.shared.triton_poi_fused_clone_3,"aw",@nobits
	.sectionflags	@""
	.align	16
	.zero		1024


//--------------------- .nv.constant0.triton_poi_fused_clone_3 --------------------------
	.section	.nv.constant0.triton_poi_fused_clone_3,"a",@progbits
	.sectionflags	@""
	.align	4
.nv.constant0.triton_poi_fused_clone_3:
	.zero		560
